//
// Generated by NVIDIA NVVM Compiler
//
// Compiler Build ID: CL-36424714
// Cuda compilation tools, release 13.0, V13.0.88
// Based on NVVM 20.0.0
//

.version 9.0
.target sm_100
.address_size 64

	// .globl	_Z15atomicOperationPiS_i

.visible .entry _Z15atomicOperationPiS_i(
	.param .u64 .ptr .align 1 _Z15atomicOperationPiS_i_param_0,
	.param .u64 .ptr .align 1 _Z15atomicOperationPiS_i_param_1,
	.param .u32 _Z15atomicOperationPiS_i_param_2
)
{
	.reg .pred 	%p<2>;
	.reg .b32 	%r<8>;
	.reg .b64 	%rd<7>;

	ld.param.u64 	%rd1, [_Z15atomicOperationPiS_i_param_0];
	ld.param.u64 	%rd2, [_Z15atomicOperationPiS_i_param_1];
	ld.param.u32 	%r2, [_Z15atomicOperationPiS_i_param_2];
	mov.u32 	%r3, %ctaid.x;
	mov.u32 	%r4, %ntid.x;
	mov.u32 	%r5, %tid.x;
	mad.lo.s32 	%r1, %r3, %r4, %r5;
	setp.ge.s32 	%p1, %r1, %r2;
	@%p1 bra 	$L__BB0_2;
	cvta.to.global.u64 	%rd3, %rd1;
	cvta.to.global.u64 	%rd4, %rd2;
	mul.wide.s32 	%rd5, %r1, 4;
	add.s64 	%rd6, %rd3, %rd5;
	ld.global.u32 	%r6, [%rd6];
	atom.global.max.s32 	%r7, [%rd4], %r6;
$L__BB0_2:
	ret;

}
	// .globl	_Z9reductionPiS_iS_
.visible .entry _Z9reductionPiS_iS_(
	.param .u64 .ptr .align 1 _Z9reductionPiS_iS__param_0,
	.param .u64 .ptr .align 1 _Z9reductionPiS_iS__param_1,
	.param .u32 _Z9reductionPiS_iS__param_2,
	.param .u64 .ptr .align 1 _Z9reductionPiS_iS__param_3
)
{
	.reg .pred 	%p<6>;
	.reg .b32 	%r<17>;
	.reg .b64 	%rd<11>;

	ld.param.u64 	%rd5, [_Z9reductionPiS_iS__param_0];
	ld.param.u64 	%rd3, [_Z9reductionPiS_iS__param_1];
	ld.param.u32 	%r4, [_Z9reductionPiS_iS__param_2];
	ld.param.u64 	%rd4, [_Z9reductionPiS_iS__param_3];
	cvta.to.global.u64 	%rd1, %rd5;
	mov.u32 	%r5, %ctaid.x;
	mov.u32 	%r6, %ntid.x;
	mov.u32 	%r7, %tid.x;
	mad.lo.s32 	%r1, %r5, %r6, %r7;
	setp.ge.s32 	%p1, %r1, %r4;
	@%p1 bra 	$L__BB1_8;
	setp.lt.s32 	%p2, %r4, 2;
	@%p2 bra 	$L__BB1_6;
	mul.wide.s32 	%rd6, %r1, 4;
	add.s64 	%rd2, %rd1, %rd6;
	mov.b32 	%r16, 1;
$L__BB1_3:
	shl.b32 	%r3, %r16, 1;
	add.s32 	%r9, %r3, -1;
	and.b32  	%r10, %r9, %r1;
	setp.ne.s32 	%p3, %r10, 0;
	@%p3 bra 	$L__BB1_5;
	ld.global.u32 	%r11, [%rd2];
	mul.wide.s32 	%rd7, %r16, 4;
	add.s64 	%rd8, %rd2, %rd7;
	ld.global.u32 	%r12, [%rd8];
	max.s32 	%r13, %r11, %r12;
	st.global.u32 	[%rd2], %r13;
$L__BB1_5:
	bar.sync 	0;
	setp.lt.s32 	%p4, %r3, %r4;
	mov.u32 	%r16, %r3;
	@%p4 bra 	$L__BB1_3;
$L__BB1_6:
	setp.ne.s32 	%p5, %r1, 0;
	@%p5 bra 	$L__BB1_8;
	ld.global.u32 	%r14, [%rd1];
	cvta.to.global.u64 	%rd9, %rd3;
	st.global.u32 	[%rd9], %r14;
	cvta.to.global.u64 	%rd10, %rd4;
	atom.global.max.s32 	%r15, [%rd10], %r14;
$L__BB1_8:
	ret;

}
	// .globl	_Z21reduction_synchronousPiS_iS_
.visible .entry _Z21reduction_synchronousPiS_iS_(
	.param .u64 .ptr .align 1 _Z21reduction_synchronousPiS_iS__param_0,
	.param .u64 .ptr .align 1 _Z21reduction_synchronousPiS_iS__param_1,
	.param .u32 _Z21reduction_synchronousPiS_iS__param_2,
	.param .u64 .ptr .align 1 _Z21reduction_synchronousPiS_iS__param_3
)
{
	.reg .pred 	%p<10>;
	.reg .b32 	%r<137>;
	.reg .b64 	%rd<7>;

	ld.param.u64 	%rd3, [_Z21reduction_synchronousPiS_iS__param_0];
	ld.param.u32 	%r11, [_Z21reduction_synchronousPiS_iS__param_2];
	ld.param.u64 	%rd4, [_Z21reduction_synchronousPiS_iS__param_3];
	cvta.to.global.u64 	%rd1, %rd4;
	setp.lt.s32 	%p1, %r11, 1;
	@%p1 bra 	$L__BB2_13;
	cvta.to.global.u64 	%rd5, %rd3;
	mov.u32 	%r12, %tid.x;
	mov.u32 	%r13, %ntid.x;
	mov.u32 	%r14, %ctaid.x;
	mad.lo.s32 	%r15, %r14, %r13, %r12;
	mul.wide.s32 	%rd6, %r15, 4;
	add.s64 	%rd2, %rd5, %rd6;
	add.s32 	%r16, %r11, -1;
	shr.u32 	%r17, %r16, 11;
	add.s32 	%r1, %r17, 1;
	and.b32  	%r2, %r1, 15;
	setp.lt.u32 	%p2, %r11, 30721;
	@%p2 bra 	$L__BB2_4;
	and.b32  	%r18, %r1, 4194288;
	neg.s32 	%r135, %r18;
$L__BB2_3:
	.pragma "nounroll";
	ld.global.u32 	%r19, [%rd2];
	ld.global.u32 	%r20, [%rd2+4];
	max.s32 	%r21, %r19, %r20;
	st.global.u32 	[%rd2], %r21;
	atom.global.max.s32 	%r22, [%rd1], %r21;
	bar.sync 	0;
	ld.global.u32 	%r23, [%rd2];
	ld.global.u32 	%r24, [%rd2+4];
	max.s32 	%r25, %r23, %r24;
	st.global.u32 	[%rd2], %r25;
	atom.global.max.s32 	%r26, [%rd1], %r25;
	bar.sync 	0;
	ld.global.u32 	%r27, [%rd2];
	ld.global.u32 	%r28, [%rd2+4];
	max.s32 	%r29, %r27, %r28;
	st.global.u32 	[%rd2], %r29;
	atom.global.max.s32 	%r30, [%rd1], %r29;
	bar.sync 	0;
	ld.global.u32 	%r31, [%rd2];
	ld.global.u32 	%r32, [%rd2+4];
	max.s32 	%r33, %r31, %r32;
	st.global.u32 	[%rd2], %r33;
	atom.global.max.s32 	%r34, [%rd1], %r33;
	bar.sync 	0;
	ld.global.u32 	%r35, [%rd2];
	ld.global.u32 	%r36, [%rd2+4];
	max.s32 	%r37, %r35, %r36;
	st.global.u32 	[%rd2], %r37;
	atom.global.max.s32 	%r38, [%rd1], %r37;
	bar.sync 	0;
	ld.global.u32 	%r39, [%rd2];
	ld.global.u32 	%r40, [%rd2+4];
	max.s32 	%r41, %r39, %r40;
	st.global.u32 	[%rd2], %r41;
	atom.global.max.s32 	%r42, [%rd1], %r41;
	bar.sync 	0;
	ld.global.u32 	%r43, [%rd2];
	ld.global.u32 	%r44, [%rd2+4];
	max.s32 	%r45, %r43, %r44;
	st.global.u32 	[%rd2], %r45;
	atom.global.max.s32 	%r46, [%rd1], %r45;
	bar.sync 	0;
	ld.global.u32 	%r47, [%rd2];
	ld.global.u32 	%r48, [%rd2+4];
	max.s32 	%r49, %r47, %r48;
	st.global.u32 	[%rd2], %r49;
	atom.global.max.s32 	%r50, [%rd1], %r49;
	bar.sync 	0;
	ld.global.u32 	%r51, [%rd2];
	ld.global.u32 	%r52, [%rd2+4];
	max.s32 	%r53, %r51, %r52;
	st.global.u32 	[%rd2], %r53;
	atom.global.max.s32 	%r54, [%rd1], %r53;
	bar.sync 	0;
	ld.global.u32 	%r55, [%rd2];
	ld.global.u32 	%r56, [%rd2+4];
	max.s32 	%r57, %r55, %r56;
	st.global.u32 	[%rd2], %r57;
	atom.global.max.s32 	%r58, [%rd1], %r57;
	bar.sync 	0;
	ld.global.u32 	%r59, [%rd2];
	ld.global.u32 	%r60, [%rd2+4];
	max.s32 	%r61, %r59, %r60;
	st.global.u32 	[%rd2], %r61;
	atom.global.max.s32 	%r62, [%rd1], %r61;
	bar.sync 	0;
	ld.global.u32 	%r63, [%rd2];
	ld.global.u32 	%r64, [%rd2+4];
	max.s32 	%r65, %r63, %r64;
	st.global.u32 	[%rd2], %r65;
	atom.global.max.s32 	%r66, [%rd1], %r65;
	bar.sync 	0;
	ld.global.u32 	%r67, [%rd2];
	ld.global.u32 	%r68, [%rd2+4];
	max.s32 	%r69, %r67, %r68;
	st.global.u32 	[%rd2], %r69;
	atom.global.max.s32 	%r70, [%rd1], %r69;
	bar.sync 	0;
	ld.global.u32 	%r71, [%rd2];
	ld.global.u32 	%r72, [%rd2+4];
	max.s32 	%r73, %r71, %r72;
	st.global.u32 	[%rd2], %r73;
	atom.global.max.s32 	%r74, [%rd1], %r73;
	bar.sync 	0;
	ld.global.u32 	%r75, [%rd2];
	ld.global.u32 	%r76, [%rd2+4];
	max.s32 	%r77, %r75, %r76;
	st.global.u32 	[%rd2], %r77;
	atom.global.max.s32 	%r78, [%rd1], %r77;
	bar.sync 	0;
	ld.global.u32 	%r79, [%rd2];
	ld.global.u32 	%r80, [%rd2+4];
	max.s32 	%r81, %r79, %r80;
	st.global.u32 	[%rd2], %r81;
	atom.global.max.s32 	%r82, [%rd1], %r81;
	bar.sync 	0;
	add.s32 	%r135, %r135, 16;
	setp.ne.s32 	%p3, %r135, 0;
	@%p3 bra 	$L__BB2_3;
$L__BB2_4:
	setp.eq.s32 	%p4, %r2, 0;
	@%p4 bra 	$L__BB2_13;
	and.b32  	%r6, %r1, 7;
	setp.lt.u32 	%p5, %r2, 8;
	@%p5 bra 	$L__BB2_7;
	ld.global.u32 	%r83, [%rd2];
	ld.global.u32 	%r84, [%rd2+4];
	max.s32 	%r85, %r83, %r84;
	st.global.u32 	[%rd2], %r85;
	atom.global.max.s32 	%r86, [%rd1], %r85;
	bar.sync 	0;
	ld.global.u32 	%r87, [%rd2];
	ld.global.u32 	%r88, [%rd2+4];
	max.s32 	%r89, %r87, %r88;
	st.global.u32 	[%rd2], %r89;
	atom.global.max.s32 	%r90, [%rd1], %r89;
	bar.sync 	0;
	ld.global.u32 	%r91, [%rd2];
	ld.global.u32 	%r92, [%rd2+4];
	max.s32 	%r93, %r91, %r92;
	st.global.u32 	[%rd2], %r93;
	atom.global.max.s32 	%r94, [%rd1], %r93;
	bar.sync 	0;
	ld.global.u32 	%r95, [%rd2];
	ld.global.u32 	%r96, [%rd2+4];
	max.s32 	%r97, %r95, %r96;
	st.global.u32 	[%rd2], %r97;
	atom.global.max.s32 	%r98, [%rd1], %r97;
	bar.sync 	0;
	ld.global.u32 	%r99, [%rd2];
	ld.global.u32 	%r100, [%rd2+4];
	max.s32 	%r101, %r99, %r100;
	st.global.u32 	[%rd2], %r101;
	atom.global.max.s32 	%r102, [%rd1], %r101;
	bar.sync 	0;
	ld.global.u32 	%r103, [%rd2];
	ld.global.u32 	%r104, [%rd2+4];
	max.s32 	%r105, %r103, %r104;
	st.global.u32 	[%rd2], %r105;
	atom.global.max.s32 	%r106, [%rd1], %r105;
	bar.sync 	0;
	ld.global.u32 	%r107, [%rd2];
	ld.global.u32 	%r108, [%rd2+4];
	max.s32 	%r109, %r107, %r108;
	st.global.u32 	[%rd2], %r109;
	atom.global.max.s32 	%r110, [%rd1], %r109;
	bar.sync 	0;
	ld.global.u32 	%r111, [%rd2];
	ld.global.u32 	%r112, [%rd2+4];
	max.s32 	%r113, %r111, %r112;
	st.global.u32 	[%rd2], %r113;
	atom.global.max.s32 	%r114, [%rd1], %r113;
	bar.sync 	0;
$L__BB2_7:
	setp.eq.s32 	%p6, %r6, 0;
	@%p6 bra 	$L__BB2_13;
	and.b32  	%r7, %r1, 3;
	setp.lt.u32 	%p7, %r6, 4;
	@%p7 bra 	$L__BB2_10;
	ld.global.u32 	%r115, [%rd2];
	ld.global.u32 	%r116, [%rd2+4];
	max.s32 	%r117, %r115, %r116;
	st.global.u32 	[%rd2], %r117;
	atom.global.max.s32 	%r118, [%rd1], %r117;
	bar.sync 	0;
	ld.global.u32 	%r119, [%rd2];
	ld.global.u32 	%r120, [%rd2+4];
	max.s32 	%r121, %r119, %r120;
	st.global.u32 	[%rd2], %r121;
	atom.global.max.s32 	%r122, [%rd1], %r121;
	bar.sync 	0;
	ld.global.u32 	%r123, [%rd2];
	ld.global.u32 	%r124, [%rd2+4];
	max.s32 	%r125, %r123, %r124;
	st.global.u32 	[%rd2], %r125;
	atom.global.max.s32 	%r126, [%rd1], %r125;
	bar.sync 	0;
	ld.global.u32 	%r127, [%rd2];
	ld.global.u32 	%r128, [%rd2+4];
	max.s32 	%r129, %r127, %r128;
	st.global.u32 	[%rd2], %r129;
	atom.global.max.s32 	%r130, [%rd1], %r129;
	bar.sync 	0;
$L__BB2_10:
	setp.eq.s32 	%p8, %r7, 0;
	@%p8 bra 	$L__BB2_13;
	neg.s32 	%r136, %r7;
$L__BB2_12:
	.pragma "nounroll";
	ld.global.u32 	%r131, [%rd2];
	ld.global.u32 	%r132, [%rd2+4];
	max.s32 	%r133, %r131, %r132;
	st.global.u32 	[%rd2], %r133;
	atom.global.max.s32 	%r134, [%rd1], %r133;
	bar.sync 	0;
	add.s32 	%r136, %r136, 1;
	setp.ne.s32 	%p9, %r136, 0;
	@%p9 bra 	$L__BB2_12;
$L__BB2_13:
	ret;

}


// ===== COMPILED SASS (sm_100) =====

	.target	sm_100

	.elftype	@"ET_EXEC"


//--------------------- .note.nv.tkinfo           --------------------------
	.section	.note.nv.tkinfo,"",@"SHT_NOTE"
	.sectionflags	@"SHF_NOTE_NV_TKINFO"
	.tkinfo
        /*0018*/ 	.word	0x00000002
        /*0030*/ 	.string	""
        /*0030*/ 	.string	"ptxas"
        /*0030*/ 	.string	"Cuda compilation tools, release 13.0, V13.0.88"
        /*0030*/ 	.string	"Build cuda_13.0.r13.0/compiler.36424714_0"
        /*0030*/ 	.string	"-arch sm_100 -m 64 "



//--------------------- .note.nv.cuinfo           --------------------------
	.section	.note.nv.cuinfo,"",@"SHT_NOTE"
	.sectionflags	@"SHF_NOTE_NV_CUINFO"
        /*0018*/ 	.short	0x0002
        /*001a*/ 	.short	0x0064
        /*001c*/ 	.short	0x0082
	.zero		2


//--------------------- .nv.info                  --------------------------
	.section	.nv.info,"",@"SHT_CUDA_INFO"
	.align	4


	//----- nvinfo : EIATTR_REGCOUNT
	.align		4
        /*0000*/ 	.byte	0x04, 0x2f
        /*0002*/ 	.short	(.L_1 - .L_0)
	.align		4
.L_0:
        /*0004*/ 	.word	index@(_Z15atomicOperationPiS_i)
        /*0008*/ 	.word	0x0000000a


	//----- nvinfo : EIATTR_FRAME_SIZE
	.align		4
.L_1:
        /*000c*/ 	.byte	0x04, 0x11
        /*000e*/ 	.short	(.L_3 - .L_2)
	.align		4
.L_2:
        /*0010*/ 	.word	index@(_Z15atomicOperationPiS_i)
        /*0014*/ 	.word	0x00000000


	//----- nvinfo : EIATTR_REGCOUNT
	.align		4
.L_3:
        /*0018*/ 	.byte	0x04, 0x2f
        /*001a*/ 	.short	(.L_5 - .L_4)
	.align		4
.L_4:
        /*001c*/ 	.word	index@(_Z9reductionPiS_iS_)
        /*0020*/ 	.word	0x0000000c


	//----- nvinfo : EIATTR_FRAME_SIZE
	.align		4
.L_5:
        /*0024*/ 	.byte	0x04, 0x11
        /*0026*/ 	.short	(.L_7 - .L_6)
	.align		4
.L_6:
        /*0028*/ 	.word	index@(_Z9reductionPiS_iS_)
        /*002c*/ 	.word	0x00000000


	//----- nvinfo : EIATTR_REGCOUNT
	.align		4
.L_7:
        /*0030*/ 	.byte	0x04, 0x2f
        /*0032*/ 	.short	(.L_9 - .L_8)
	.align		4
.L_8:
        /*0034*/ 	.word	index@(_Z21reduction_synchronousPiS_iS_)
        /*0038*/ 	.word	0x00000010


	//----- nvinfo : EIATTR_FRAME_SIZE
	.align		4
.L_9:
        /*003c*/ 	.byte	0x04, 0x11
        /*003e*/ 	.short	(.L_11 - .L_10)
	.align		4
.L_10:
        /*0040*/ 	.word	index@(_Z21reduction_synchronousPiS_iS_)
        /*0044*/ 	.word	0x00000000


	//----- nvinfo : EIATTR_MIN_STACK_SIZE
	.align		4
.L_11:
        /*0048*/ 	.byte	0x04, 0x12
        /*004a*/ 	.short	(.L_13 - .L_12)
	.align		4
.L_12:
        /*004c*/ 	.word	index@(_Z21reduction_synchronousPiS_iS_)
        /*0050*/ 	.word	0x00000000


	//----- nvinfo : EIATTR_MIN_STACK_SIZE
	.align		4
.L_13:
        /*0054*/ 	.byte	0x04, 0x12
        /*0056*/ 	.short	(.L_15 - .L_14)
	.align		4
.L_14:
        /*0058*/ 	.word	index@(_Z9reductionPiS_iS_)
        /*005c*/ 	.word	0x00000000


	//----- nvinfo : EIATTR_MIN_STACK_SIZE
	.align		4
.L_15:
        /*0060*/ 	.byte	0x04, 0x12
        /*0062*/ 	.short	(.L_17 - .L_16)
	.align		4
.L_16:
        /*0064*/ 	.word	index@(_Z15atomicOperationPiS_i)
        /*0068*/ 	.word	0x00000000
.L_17:


//--------------------- .nv.compat                --------------------------
	.section	.nv.compat,"",@"SHT_CUDA_COMPAT_INFO"
	.align	4
        /*0000*/ 	.byte	0x02, 0x09, 0x00, 0x00, 0x02, 0x02, 0x01, 0x00, 0x02, 0x05, 0x05, 0x00, 0x03, 0x07, 0x01, 0x01
        /*0010*/ 	.byte	0x02, 0x03, 0x00, 0x00, 0x02, 0x06, 0x01, 0x00, 0x04, 0x0b, 0x08, 0x00, 0x09, 0x00, 0x00, 0x00
        /*0020*/ 	.byte	0x00, 0x00, 0x00, 0x00


//--------------------- .nv.info._Z21reduction_synchronousPiS_iS_ --------------------------
	.section	.nv.info._Z21reduction_synchronousPiS_iS_,"",@"SHT_CUDA_INFO"
	.sectionflags	@""
	.align	4


	//----- nvinfo : EIATTR_CUDA_API_VERSION
	.align		4
        /*0000*/ 	.byte	0x04, 0x37
        /*0002*/ 	.short	(.L_19 - .L_18)
.L_18:
        /*0004*/ 	.word	0x00000082


	//----- nvinfo : EIATTR_KPARAM_INFO
	.align		4
.L_19:
        /*0008*/ 	.byte	0x04, 0x17
        /*000a*/ 	.short	(.L_21 - .L_20)
.L_20:
        /*000c*/ 	.word	0x00000000
        /*0010*/ 	.short	0x0003
        /*0012*/ 	.short	0x0018
        /*0014*/ 	.byte	0x00, 0xf5, 0x21, 0x00


	//----- nvinfo : EIATTR_KPARAM_INFO
	.align		4
.L_21:
        /*0018*/ 	.byte	0x04, 0x17
        /*001a*/ 	.short	(.L_23 - .L_22)
.L_22:
        /*001c*/ 	.word	0x00000000
        /*0020*/ 	.short	0x0002
        /*0022*/ 	.short	0x0010
        /*0024*/ 	.byte	0x00, 0xf0, 0x11, 0x00


	//----- nvinfo : EIATTR_KPARAM_INFO
	.align		4
.L_23:
        /*0028*/ 	.byte	0x04, 0x17
        /*002a*/ 	.short	(.L_25 - .L_24)
.L_24:
        /*002c*/ 	.word	0x00000000
        /*0030*/ 	.short	0x0001
        /*0032*/ 	.short	0x0008
        /*0034*/ 	.byte	0x00, 0xf5, 0x21, 0x00


	//----- nvinfo : EIATTR_KPARAM_INFO
	.align		4
.L_25:
        /*0038*/ 	.byte	0x04, 0x17
        /*003a*/ 	.short	(.L_27 - .L_26)
.L_26:
        /*003c*/ 	.word	0x00000000
        /*0040*/ 	.short	0x0000
        /*0042*/ 	.short	0x0000
        /*0044*/ 	.byte	0x00, 0xf5, 0x21, 0x00


	//----- nvinfo : EIATTR_SPARSE_MMA_MASK
	.align		4
.L_27:
        /*0048*/ 	.byte	0x03, 0x50
        /*004a*/ 	.short	0x0000


	//----- nvinfo : EIATTR_MAXREG_COUNT
	.align		4
        /*004c*/ 	.byte	0x03, 0x1b
        /*004e*/ 	.short	0x00ff


	//----- nvinfo : EIATTR_NUM_BARRIERS
	.align		4
        /*0050*/ 	.byte	0x02, 0x4c
        /*0052*/ 	.byte	0x01
	.zero		1


	//----- nvinfo : EIATTR_MERCURY_ISA_VERSION
	.align		4
        /*0054*/ 	.byte	0x03, 0x5f
        /*0056*/ 	.short	0x0101


	//----- nvinfo : EIATTR_INT_WARP_WIDE_INSTR_OFFSETS
	.align		4
        /*0058*/ 	.byte	0x04, 0x31
        /*005a*/ 	.short	(.L_29 - .L_28)


	//   ....[0]....
.L_28:
        /*005c*/ 	.word	0x00000160


	//   ....[1]....
        /*0060*/ 	.word	0x000001b0


	//   ....[2]....
        /*0064*/ 	.word	0x00000230


	//   ....[3]....
        /*0068*/ 	.word	0x000002b0


	//   ....[4]....
        /*006c*/ 	.word	0x00000330


	//   ....[5]....
        /*0070*/ 	.word	0x000003b0


	//   ....[6]....
        /*0074*/ 	.word	0x00000430


	//   ....[7]....
        /*0078*/ 	.word	0x000004b0


	//   ....[8]....
        /*007c*/ 	.word	0x00000530


	//   ....[9]....
        /*0080*/ 	.word	0x000005b0


	//   ....[10]....
        /*0084*/ 	.word	0x00000630


	//   ....[11]....
        /*0088*/ 	.word	0x000006b0


	//   ....[12]....
        /*008c*/ 	.word	0x00000730


	//   ....[13]....
        /*0090*/ 	.word	0x000007b0


	//   ....[14]....
        /*0094*/ 	.word	0x00000830


	//   ....[15]....
        /*0098*/ 	.word	0x000008b0


	//   ....[16]....
        /*009c*/ 	.word	0x00000940


	//   ....[17]....
        /*00a0*/ 	.word	0x00000a30


	//   ....[18]....
        /*00a4*/ 	.word	0x00000a80


	//   ....[19]....
        /*00a8*/ 	.word	0x00000b00


	//   ....[20]....
        /*00ac*/ 	.word	0x00000b80


	//   ....[21]....
        /*00b0*/ 	.word	0x00000c00


	//   ....[22]....
        /*00b4*/ 	.word	0x00000c80


	//   ....[23]....
        /*00b8*/ 	.word	0x00000d00


	//   ....[24]....
        /*00bc*/ 	.word	0x00000d80


	//   ....[25]....
        /*00c0*/ 	.word	0x00000e00


	//   ....[26]....
        /*00c4*/ 	.word	0x00000ed0


	//   ....[27]....
        /*00c8*/ 	.word	0x00000f20


	//   ....[28]....
        /*00cc*/ 	.word	0x00000fa0


	//   ....[29]....
        /*00d0*/ 	.word	0x00001020


	//   ....[30]....
        /*00d4*/ 	.word	0x000010a0


	//   ....[31]....
        /*00d8*/ 	.word	0x00001140


	//   ....[32]....
        /*00dc*/ 	.word	0x000011a0


	//----- nvinfo : EIATTR_VRC_CTA_INIT_COUNT
	.align		4
.L_29:
        /*00e0*/ 	.byte	0x02, 0x4a
	.zero		1
	.zero		1


	//----- nvinfo : EIATTR_EXIT_INSTR_OFFSETS
	.align		4
        /*00e4*/ 	.byte	0x04, 0x1c
        /*00e6*/ 	.short	(.L_31 - .L_30)


	//   ....[0]....
.L_30:
        /*00e8*/ 	.word	0x00000030


	//   ....[1]....
        /*00ec*/ 	.word	0x000009b0


	//   ....[2]....
        /*00f0*/ 	.word	0x00000e50


	//   ....[3]....
        /*00f4*/ 	.word	0x000010f0


	//   ....[4]....
        /*00f8*/ 	.word	0x00001210


	//----- nvinfo : EIATTR_CBANK_PARAM_SIZE
	.align		4
.L_31:
        /*00fc*/ 	.byte	0x03, 0x19
        /*00fe*/ 	.short	0x0020


	//----- nvinfo : EIATTR_PARAM_CBANK
	.align		4
        /*0100*/ 	.byte	0x04, 0x0a
        /*0102*/ 	.short	(.L_33 - .L_32)
	.align		4
.L_32:
        /*0104*/ 	.word	index@(.nv.constant0._Z21reduction_synchronousPiS_iS_)
        /*0108*/ 	.short	0x0380
        /*010a*/ 	.short	0x0020


	//----- nvinfo : EIATTR_SW_WAR
	.align		4
.L_33:
        /*010c*/ 	.byte	0x04, 0x36
        /*010e*/ 	.short	(.L_35 - .L_34)
.L_34:
        /*0110*/ 	.word	0x00000008
.L_35:


//--------------------- .nv.info._Z9reductionPiS_iS_ --------------------------
	.section	.nv.info._Z9reductionPiS_iS_,"",@"SHT_CUDA_INFO"
	.sectionflags	@""
	.align	4


	//----- nvinfo : EIATTR_CUDA_API_VERSION
	.align		4
        /*0000*/ 	.byte	0x04, 0x37
        /*0002*/ 	.short	(.L_37 - .L_36)
.L_36:
        /*0004*/ 	.word	0x00000082


	//----- nvinfo : EIATTR_KPARAM_INFO
	.align		4
.L_37:
        /*0008*/ 	.byte	0x04, 0x17
        /*000a*/ 	.short	(.L_39 - .L_38)
.L_38:
        /*000c*/ 	.word	0x00000000
        /*0010*/ 	.short	0x0003
        /*0012*/ 	.short	0x0018
        /*0014*/ 	.byte	0x00, 0xf5, 0x21, 0x00


	//----- nvinfo : EIATTR_KPARAM_INFO
	.align		4
.L_39:
        /*0018*/ 	.byte	0x04, 0x17
        /*001a*/ 	.short	(.L_41 - .L_40)
.L_40:
        /*001c*/ 	.word	0x00000000
        /*0020*/ 	.short	0x0002
        /*0022*/ 	.short	0x0010
        /*0024*/ 	.byte	0x00, 0xf0, 0x11, 0x00


	//----- nvinfo : EIATTR_KPARAM_INFO
	.align		4
.L_41:
        /*0028*/ 	.byte	0x04, 0x17
        /*002a*/ 	.short	(.L_43 - .L_42)
.L_42:
        /*002c*/ 	.word	0x00000000
        /*0030*/ 	.short	0x0001
        /*0032*/ 	.short	0x0008
        /*0034*/ 	.byte	0x00, 0xf5, 0x21, 0x00


	//----- nvinfo : EIATTR_KPARAM_INFO
	.align		4
.L_43:
        /*0038*/ 	.byte	0x04, 0x17
        /*003a*/ 	.short	(.L_45 - .L_44)
.L_44:
        /*003c*/ 	.word	0x00000000
        /*0040*/ 	.short	0x0000
        /*0042*/ 	.short	0x0000
        /*0044*/ 	.byte	0x00, 0xf5, 0x21, 0x00


	//----- nvinfo : EIATTR_SPARSE_MMA_MASK
	.align		4
.L_45:
        /*0048*/ 	.byte	0x03, 0x50
        /*004a*/ 	.short	0x0000


	//----- nvinfo : EIATTR_MAXREG_COUNT
	.align		4
        /*004c*/ 	.byte	0x03, 0x1b
        /*004e*/ 	.short	0x00ff


	//----- nvinfo : EIATTR_NUM_BARRIERS
	.align		4
        /*0050*/ 	.byte	0x02, 0x4c
        /*0052*/ 	.byte	0x01
	.zero		1


	//----- nvinfo : EIATTR_MERCURY_ISA_VERSION
	.align		4
        /*0054*/ 	.byte	0x03, 0x5f
        /*0056*/ 	.short	0x0101


	//----- nvinfo : EIATTR_VRC_CTA_INIT_COUNT
	.align		4
        /*0058*/ 	.byte	0x02, 0x4a
	.zero		1
	.zero		1


	//----- nvinfo : EIATTR_EXIT_INSTR_OFFSETS
	.align		4
        /*005c*/ 	.byte	0x04, 0x1c
        /*005e*/ 	.short	(.L_47 - .L_46)


	//   ....[0]....
.L_46:
        /*0060*/ 	.word	0x00000070


	//   ....[1]....
        /*0064*/ 	.word	0x000001f0


	//   ....[2]....
        /*0068*/ 	.word	0x00000260


	//----- nvinfo : EIATTR_CRS_STACK_SIZE
	.align		4
.L_47:
        /*006c*/ 	.byte	0x04, 0x1e
        /*006e*/ 	.short	(.L_49 - .L_48)
.L_48:
        /*0070*/ 	.word	0x00000000


	//----- nvinfo : EIATTR_CBANK_PARAM_SIZE
	.align		4
.L_49:
        /*0074*/ 	.byte	0x03, 0x19
        /*0076*/ 	.short	0x0020


	//----- nvinfo : EIATTR_PARAM_CBANK
	.align		4
        /*0078*/ 	.byte	0x04, 0x0a
        /*007a*/ 	.short	(.L_51 - .L_50)
	.align		4
.L_50:
        /*007c*/ 	.word	index@(.nv.constant0._Z9reductionPiS_iS_)
        /*0080*/ 	.short	0x0380
        /*0082*/ 	.short	0x0020


	//----- nvinfo : EIATTR_SW_WAR
	.align		4
.L_51:
        /*0084*/ 	.byte	0x04, 0x36
        /*0086*/ 	.short	(.L_53 - .L_52)
.L_52:
        /*0088*/ 	.word	0x00000008
.L_53:


//--------------------- .nv.info._Z15atomicOperationPiS_i --------------------------
	.section	.nv.info._Z15atomicOperationPiS_i,"",@"SHT_CUDA_INFO"
	.sectionflags	@""
	.align	4


	//----- nvinfo : EIATTR_CUDA_API_VERSION
	.align		4
        /*0000*/ 	.byte	0x04, 0x37
        /*0002*/ 	.short	(.L_55 - .L_54)
.L_54:
        /*0004*/ 	.word	0x00000082


	//----- nvinfo : EIATTR_KPARAM_INFO
	.align		4
.L_55:
        /*0008*/ 	.byte	0x04, 0x17
        /*000a*/ 	.short	(.L_57 - .L_56)
.L_56:
        /*000c*/ 	.word	0x00000000
        /*0010*/ 	.short	0x0002
        /*0012*/ 	.short	0x0010
        /*0014*/ 	.byte	0x00, 0xf0, 0x11, 0x00


	//----- nvinfo : EIATTR_KPARAM_INFO
	.align		4
.L_57:
        /*0018*/ 	.byte	0x04, 0x17
        /*001a*/ 	.short	(.L_59 - .L_58)
.L_58:
        /*001c*/ 	.word	0x00000000
        /*0020*/ 	.short	0x0001
        /*0022*/ 	.short	0x0008
        /*0024*/ 	.byte	0x00, 0xf5, 0x21, 0x00


	//----- nvinfo : EIATTR_KPARAM_INFO
	.align		4
.L_59:
        /*0028*/ 	.byte	0x04, 0x17
        /*002a*/ 	.short	(.L_61 - .L_60)
.L_60:
        /*002c*/ 	.word	0x00000000
        /*0030*/ 	.short	0x0000
        /*0032*/ 	.short	0x0000
        /*0034*/ 	.byte	0x00, 0xf5, 0x21, 0x00


	//----- nvinfo : EIATTR_SPARSE_MMA_MASK
	.align		4
.L_61:
        /*0038*/ 	.byte	0x03, 0x50
        /*003a*/ 	.short	0x0000


	//----- nvinfo : EIATTR_MAXREG_COUNT
	.align		4
        /*003c*/ 	.byte	0x03, 0x1b
        /*003e*/ 	.short	0x00ff


	//----- nvinfo : EIATTR_MERCURY_ISA_VERSION
	.align		4
        /*0040*/ 	.byte	0x03, 0x5f
        /*0042*/ 	.short	0x0101


	//----- nvinfo : EIATTR_INT_WARP_WIDE_INSTR_OFFSETS
	.align		4
        /*0044*/ 	.byte	0x04, 0x31
        /*0046*/ 	.short	(.L_63 - .L_62)


	//   ....[0]....
.L_62:
        /*0048*/ 	.word	0x000000d0


	//   ....[1]....
        /*004c*/ 	.word	0x00000110


	//----- nvinfo : EIATTR_VRC_CTA_INIT_COUNT
	.align		4
.L_63:
        /*0050*/ 	.byte	0x02, 0x4a
	.zero		1
	.zero		1


	//----- nvinfo : EIATTR_EXIT_INSTR_OFFSETS
	.align		4
        /*0054*/ 	.byte	0x04, 0x1c
        /*0056*/ 	.short	(.L_65 - .L_64)


	//   ....[0]....
.L_64:
        /*0058*/ 	.word	0x00000070


	//   ....[1]....
        /*005c*/ 	.word	0x00000140


	//----- nvinfo : EIATTR_CBANK_PARAM_SIZE
	.align		4
.L_65:
        /*0060*/ 	.byte	0x03, 0x19
        /*0062*/ 	.short	0x0014


	//----- nvinfo : EIATTR_PARAM_CBANK
	.align		4
        /*0064*/ 	.byte	0x04, 0x0a
        /*0066*/ 	.short	(.L_67 - .L_66)
	.align		4
.L_66:
        /*0068*/ 	.word	index@(.nv.constant0._Z15atomicOperationPiS_i)
        /*006c*/ 	.short	0x0380
        /*006e*/ 	.short	0x0014


	//----- nvinfo : EIATTR_SW_WAR
	.align		4
.L_67:
        /*0070*/ 	.byte	0x04, 0x36
        /*0072*/ 	.short	(.L_69 - .L_68)
.L_68:
        /*0074*/ 	.word	0x00000008
.L_69:


//--------------------- .nv.callgraph             --------------------------
	.section	.nv.callgraph,"",@"SHT_CUDA_CALLGRAPH"
	.align	4
	.sectionentsize	8
	.align		4
        /*0000*/ 	.word	0x00000000
	.align		4
        /*0004*/ 	.word	0xffffffff
	.align		4
        /*0008*/ 	.word	0x00000000
	.align		4
        /*000c*/ 	.word	0xfffffffe
	.align		4
        /*0010*/ 	.word	0x00000000
	.align		4
        /*0014*/ 	.word	0xfffffffd
	.align		4
        /*0018*/ 	.word	0x00000000
	.align		4
        /*001c*/ 	.word	0xfffffffc


//--------------------- .text._Z21reduction_synchronousPiS_iS_ --------------------------
	.section	.text._Z21reduction_synchronousPiS_iS_,"ax",@progbits
	.align	128
        .global         _Z21reduction_synchronousPiS_iS_
        .type           _Z21reduction_synchronousPiS_iS_,@function
        .size           _Z21reduction_synchronousPiS_iS_,(.L_x_12 - _Z21reduction_synchronousPiS_iS_)
        .other          _Z21reduction_synchronousPiS_iS_,@"STO_CUDA_ENTRY STV_DEFAULT"
_Z21reduction_synchronousPiS_iS_:
.text._Z21reduction_synchronousPiS_iS_:
[----:B------:R-:W-:Y:S08]  /*0000*/  LDC R1, c[0x0][0x37c] ;  /* 0x0000df00ff017b82 */ /* 0x000ff00000000800 */
[----:B------:R-:W0:Y:S02]  /*0010*/  LDC R6, c[0x0][0x390] ;  /* 0x0000e400ff067b82 */ /* 0x000e240000000800 */
[----:B0-----:R-:W-:-:S13]  /*0020*/  ISETP.GE.AND P0, PT, R6, 0x1, PT ;  /* 0x000000010600780c */ /* 0x001fda0003f06270 */
[----:B------:R-:W-:Y:S05]  /*0030*/  @!P0 EXIT ;  /* 0x000000000000894d */ /* 0x000fea0003800000 */
[----:B------:R-:W0:Y:S01]  /*0040*/  S2R R5, SR_TID.X ;  /* 0x0000000000057919 */ /* 0x000e220000002100 */
[----:B------:R-:W1:Y:S01]  /*0050*/  LDC.64 R2, c[0x0][0x380] ;  /* 0x0000e000ff027b82 */ /* 0x000e620000000a00 */
[----:B------:R-:W0:Y:S01]  /*0060*/  LDCU UR4, c[0x0][0x360] ;  /* 0x00006c00ff0477ac */ /* 0x000e220008000800 */
[C---:B------:R-:W-:Y:S01]  /*0070*/  ISETP.GE.U32.AND P1, PT, R6.reuse, 0x7801, PT ;  /* 0x000078010600780c */ /* 0x040fe20003f26070 */
[----:B------:R-:W0:Y:S01]  /*0080*/  S2R R4, SR_CTAID.X ;  /* 0x0000000000047919 */ /* 0x000e220000002500 */
[----:B------:R-:W-:Y:S01]  /*0090*/  VIADD R0, R6, 0xffffffff ;  /* 0xffffffff06007836 */ /* 0x000fe20000000000 */
[----:B------:R-:W2:Y:S04]  /*00a0*/  LDCU.64 UR6, c[0x0][0x358] ;  /* 0x00006b00ff0677ac */ /* 0x000ea80008000a00 */
[----:B------:R-:W-:-:S04]  /*00b0*/  LEA.HI R0, R0, 0x1, RZ, 0x15 ;  /* 0x0000000100007811 */ /* 0x000fc800078fa8ff */
[----:B------:R-:W-:-:S04]  /*00c0*/  LOP3.LUT R10, R0, 0xf, RZ, 0xc0, !PT ;  /* 0x0000000f000a7812 */ /* 0x000fc800078ec0ff */
[----:B------:R-:W-:Y:S01]  /*00d0*/  ISETP.NE.AND P0, PT, R10, RZ, PT ;  /* 0x000000ff0a00720c */ /* 0x000fe20003f05270 */
[----:B0-----:R-:W-:-:S04]  /*00e0*/  IMAD R5, R4, UR4, R5 ;  /* 0x0000000404057c24 */ /* 0x001fc8000f8e0205 */
[----:B-1----:R-:W-:Y:S01]  /*00f0*/  IMAD.WIDE R2, R5, 0x4, R2 ;  /* 0x0000000405027825 */ /* 0x002fe200078e0202 */
[----:B--2---:R-:W-:Y:S07]  /*0100*/  @!P1 BRA `(.L_x_0) ;  /* 0x0000000800289947 */ /* 0x004fee0003800000 */
[----:B------:R-:W-:-:S05]  /*0110*/  LOP3.LUT R6, R0, 0x3ffff0, RZ, 0xc0, !PT ;  /* 0x003ffff000067812 */ /* 0x000fca00078ec0ff */
[----:B------:R-:W-:-:S07]  /*0120*/  IMAD.MOV R6, RZ, RZ, -R6 ;  /* 0x000000ffff067224 */ /* 0x000fce00078e0a06 */
.L_x_1:
[----:B------:R-:W2:Y:S04]  /*0130*/  LDG.E R7, desc[UR6][R2.64] ;  /* 0x0000000602077981 */ /* 0x000ea8000c1e1900 */
[----:B------:R-:W2:Y:S01]  /*0140*/  LDG.E R8, desc[UR6][R2.64+0x4] ;  /* 0x0000040602087981 */ /* 0x000ea2000c1e1900 */
[----:B------:R-:W0:Y:S01]  /*0150*/  LDC.64 R4, c[0x0][0x398] ;  /* 0x0000e600ff047b82 */ /* 0x000e220000000a00 */
[----:B------:R-:W-:Y:S01]  /*0160*/  VOTEU.ANY UR4, UPT, PT ;  /* 0x0000000000047886 */ /* 0x000fe200038e0100 */
[----:B------:R-:W1:Y:S01]  /*0170*/  S2R R9, SR_LANEID ;  /* 0x0000000000097919 */ /* 0x000e620000000000 */
[----:B------:R-:W-:-:S06]  /*0180*/  UFLO.U32 UR4, UR4 ;  /* 0x00000004000472bd */ /* 0x000fcc00080e0000 */
[----:B-1----:R-:W-:Y:S02]  /*0190*/  ISETP.EQ.U32.AND P1, PT, R9, UR4, PT ;  /* 0x0000000409007c0c */ /* 0x002fe4000bf22070 */
[----:B--2---:R-:W-:-:S04]  /*01a0*/  VIMNMX R7, PT, PT, R7, R8, !PT ;  /* 0x0000000807077248 */ /* 0x004fc80007fe0100 */
[----:B------:R-:W-:Y:S01]  /*01b0*/  CREDUX.MAX.S32 UR5, R7 ;  /* 0x00000000070572cc */ /* 0x000fe20000000200 */
[----:B------:R1:W-:-:S12]  /*01c0*/  STG.E desc[UR6][R2.64], R7 ;  /* 0x0000000702007986 */ /* 0x0003d8000c101906 */
[----:B------:R-:W-:-:S05]  /*01d0*/  IMAD.U32 R11, RZ, RZ, UR5 ;  /* 0x00000005ff0b7e24 */ /* 0x000fca000f8e00ff */
[----:B0-----:R0:W-:Y:S01]  /*01e0*/  @P1 REDG.E.MAX.S32.STRONG.GPU desc[UR6][R4.64], R11 ;  /* 0x0000000b0400198e */ /* 0x0011e2000d12e306 */
[----:B------:R-:W-:Y:S06]  /*01f0*/  BAR.SYNC.DEFER_BLOCKING 0x0 ;  /* 0x0000000000007b1d */ /* 0x000fec0000010000 */
[----:B------:R-:W2:Y:S04]  /*0200*/  LDG.E R8, desc[UR6][R2.64] ;  /* 0x0000000602087981 */ /* 0x000ea8000c1e1900 */
[----:B------:R-:W2:Y:S02]  /*0210*/  LDG.E R9, desc[UR6][R2.64+0x4] ;  /* 0x0000040602097981 */ /* 0x000ea4000c1e1900 */
[----:B--2---:R-:W-:-:S04]  /*0220*/  VIMNMX R9, PT, PT, R8, R9, !PT ;  /* 0x0000000908097248 */ /* 0x004fc80007fe0100 */
[----:B------:R-:W-:Y:S01]  /*0230*/  CREDUX.MAX.S32 UR4, R9 ;  /* 0x00000000090472cc */ /* 0x000fe20000000200 */
[----:B------:R2:W-:-:S12]  /*0240*/  STG.E desc[UR6][R2.64], R9 ;  /* 0x0000000902007986 */ /* 0x0005d8000c101906 */
[----:B------:R-:W-:-:S05]  /*0250*/  IMAD.U32 R13, RZ, RZ, UR4 ;  /* 0x00000004ff0d7e24 */ /* 0x000fca000f8e00ff */
[----:B------:R3:W-:Y:S01]  /*0260*/  @P1 REDG.E.MAX.S32.STRONG.GPU desc[UR6][R4.64], R13 ;  /* 0x0000000d0400198e */ /* 0x0007e2000d12e306 */
[----:B------:R-:W-:Y:S06]  /*0270*/  BAR.SYNC.DEFER_BLOCKING 0x0 ;  /* 0x0000000000007b1d */ /* 0x000fec0000010000 */
[----:B-1----:R-:W4:Y:S04]  /*0280*/  LDG.E R7, desc[UR6][R2.64] ;  /* 0x0000000602077981 */ /* 0x002f28000c1e1900 */
[----:B------:R-:W4:Y:S02]  /*0290*/  LDG.E R8, desc[UR6][R2.64+0x4] ;  /* 0x0000040602087981 */ /* 0x000f24000c1e1900 */
[----:B----4-:R-:W-:-:S04]  /*02a0*/  VIMNMX R7, PT, PT, R7, R8, !PT ;  /* 0x0000000807077248 */ /* 0x010fc80007fe0100 */
[----:B------:R-:W-:Y:S01]  /*02b0*/  CREDUX.MAX.S32 UR4, R7 ;  /* 0x00000000070472cc */ /* 0x000fe20000000200 */
[----:B------:R1:W-:-:S12]  /*02c0*/  STG.E desc[UR6][R2.64], R7 ;  /* 0x0000000702007986 */ /* 0x0003d8000c101906 */
[----:B0-----:R-:W-:-:S05]  /*02d0*/  IMAD.U32 R11, RZ, RZ, UR4 ;  /* 0x00000004ff0b7e24 */ /* 0x001fca000f8e00ff */
[----:B------:R0:W-:Y:S01]  /*02e0*/  @P1 REDG.E.MAX.S32.STRONG.GPU desc[UR6][R4.64], R11 ;  /* 0x0000000b0400198e */ /* 0x0001e2000d12e306 */
[----:B------:R-:W-:Y:S06]  /*02f0*/  BAR.SYNC.DEFER_BLOCKING 0x0 ;  /* 0x0000000000007b1d */ /* 0x000fec0000010000 */
[----:B------:R-:W4:Y:S04]  /*0300*/  LDG.E R8, desc[UR6][R2.64] ;  /* 0x0000000602087981 */ /* 0x000f28000c1e1900 */
[----:B--2---:R-:W4:Y:S02]  /*0310*/  LDG.E R9, desc[UR6][R2.64+0x4] ;  /* 0x0000040602097981 */ /* 0x004f24000c1e1900 */
[----:B----4-:R-:W-:-:S04]  /*0320*/  VIMNMX R9, PT, PT, R8, R9, !PT ;  /* 0x0000000908097248 */ /* 0x010fc80007fe0100 */
[----:B------:R-:W-:Y:S01]  /*0330*/  CREDUX.MAX.S32 UR4, R9 ;  /* 0x00000000090472cc */ /* 0x000fe20000000200 */
[----:B------:R2:W-:-:S12]  /*0340*/  STG.E desc[UR6][R2.64], R9 ;  /* 0x0000000902007986 */ /* 0x0005d8000c101906 */
[----:B---3--:R-:W-:-:S05]  /*0350*/  IMAD.U32 R13, RZ, RZ, UR4 ;  /* 0x00000004ff0d7e24 */ /* 0x008fca000f8e00ff */
        /* <DEDUP_REMOVED lines=91> */
[----:B--2---:R-:W4:Y:S01]  /*0910*/  LDG.E R9, desc[UR6][R2.64+0x4] ;  /* 0x0000040602097981 */ /* 0x004f22000c1e1900 */
[----:B------:R-:W-:Y:S01]  /*0920*/  VIADD R6, R6, 0x10 ;  /* 0x0000001006067836 */ /* 0x000fe20000000000 */
[----:B----4-:R-:W-:-:S04]  /*0930*/  VIMNMX R9, PT, PT, R8, R9, !PT ;  /* 0x0000000908097248 */ /* 0x010fc80007fe0100 */
[----:B------:R-:W-:Y:S01]  /*0940*/  CREDUX.MAX.S32 UR4, R9 ;  /* 0x00000000090472cc */ /* 0x000fe20000000200 */
[----:B------:R1:W-:-:S12]  /*0950*/  STG.E desc[UR6][R2.64], R9 ;  /* 0x0000000902007986 */ /* 0x0003d8000c101906 */
[----:B---3--:R-:W-:-:S05]  /*0960*/  IMAD.U32 R13, RZ, RZ, UR4 ;  /* 0x00000004ff0d7e24 */ /* 0x008fca000f8e00ff */
[----:B------:R1:W-:Y:S01]  /*0970*/  @P1 REDG.E.MAX.S32.STRONG.GPU desc[UR6][R4.64], R13 ;  /* 0x0000000d0400198e */ /* 0x0003e2000d12e306 */
[----:B------:R-:W-:Y:S01]  /*0980*/  BAR.SYNC.DEFER_BLOCKING 0x0 ;  /* 0x0000000000007b1d */ /* 0x000fe20000010000 */
[----:B------:R-:W-:-:S13]  /*0990*/  ISETP.NE.AND P1, PT, R6, RZ, PT ;  /* 0x000000ff0600720c */ /* 0x000fda0003f25270 */
[----:B-1----:R-:W-:Y:S05]  /*09a0*/  @P1 BRA `(.L_x_1) ;  /* 0xfffffff400e01947 */ /* 0x002fea000383ffff */
.L_x_0:
[----:B------:R-:W-:Y:S05]  /*09b0*/  @!P0 EXIT ;  /* 0x000000000000894d */ /* 0x000fea0003800000 */
[----:B------:R-:W-:Y:S02]  /*09c0*/  ISETP.GE.U32.AND P1, PT, R10, 0x8, PT ;  /* 0x000000080a00780c */ /* 0x000fe40003f26070 */
[----:B------:R-:W-:-:S04]  /*09d0*/  LOP3.LUT R8, R0, 0x7, RZ, 0xc0, !PT ;  /* 0x0000000700087812 */ /* 0x000fc800078ec0ff */
[----:B------:R-:W-:-:S07]  /*09e0*/  ISETP.NE.AND P0, PT, R8, RZ, PT ;  /* 0x000000ff0800720c */ /* 0x000fce0003f05270 */
[----:B------:R-:W-:Y:S06]  /*09f0*/  @!P1 BRA `(.L_x_2) ;  /* 0x0000000400149947 */ /* 0x000fec0003800000 */
        /* <DEDUP_REMOVED lines=21> */
[----:B------:R-:W4:Y:S04]  /*0b50*/  LDG.E R6, desc[UR6][R2.64] ;  /* 0x0000000602067981 */ /* 0x000f28000c1e1900 */
[----:B-1----:R-:W4:Y:S02]  /*0b60*/  LDG.E R7, desc[UR6][R2.64+0x4] ;  /* 0x0000040602077981 */ /* 0x002f24000c1e1900 */
        /* <DEDUP_REMOVED lines=46> */
.L_x_2:
[----:B------:R-:W-:Y:S05]  /*0e50*/  @!P0 EXIT ;  /* 0x000000000000894d */ /* 0x000fea0003800000 */
[----:B------:R-:W-:Y:S02]  /*0e60*/  ISETP.GE.U32.AND P1, PT, R8, 0x4, PT ;  /* 0x000000040800780c */ /* 0x000fe40003f26070 */
[----:B------:R-:W-:-:S04]  /*0e70*/  LOP3.LUT R0, R0, 0x3, RZ, 0xc0, !PT ;  /* 0x0000000300007812 */ /* 0x000fc800078ec0ff */
[----:B------:R-:W-:-:S07]  /*0e80*/  ISETP.NE.AND P0, PT, R0, RZ, PT ;  /* 0x000000ff0000720c */ /* 0x000fce0003f05270 */
[----:B------:R-:W-:Y:S06]  /*0e90*/  @!P1 BRA `(.L_x_3) ;  /* 0x0000000000949947 */ /* 0x000fec0003800000 */
[----:B------:R-:W2:Y:S04]  /*0ea0*/  LDG.E R6, desc[UR6][R2.64] ;  /* 0x0000000602067981 */ /* 0x000ea8000c1e1900 */
[----:B-1----:R-:W2:Y:S01]  /*0eb0*/  LDG.E R7, desc[UR6][R2.64+0x4] ;  /* 0x0000040602077981 */ /* 0x002ea2000c1e1900 */
        /* <DEDUP_REMOVED lines=27> */
[----:B------:R-:W5:Y:S04]  /*1070*/  LDG.E R6, desc[UR6][R2.64] ;  /* 0x0000000602067981 */ /* 0x000f68000c1e1900 */
[----:B--2---:R-:W5:Y:S02]  /*1080*/  LDG.E R9, desc[UR6][R2.64+0x4] ;  /* 0x0000040602097981 */ /* 0x004f64000c1e1900 */
[----:B-----5:R-:W-:-:S04]  /*1090*/  VIMNMX R9, PT, PT, R6, R9, !PT ;  /* 0x0000000906097248 */ /* 0x020fc80007fe0100 */
[----:B------:R-:W-:Y:S01]  /*10a0*/  CREDUX.MAX.S32 UR4, R9 ;  /* 0x00000000090472cc */ /* 0x000fe20000000200 */
[----:B------:R4:W-:-:S12]  /*10b0*/  STG.E desc[UR6][R2.64], R9 ;  /* 0x0000000902007986 */ /* 0x0009d8000c101906 */
[----:B---3--:R-:W-:-:S05]  /*10c0*/  IMAD.U32 R13, RZ, RZ, UR4 ;  /* 0x00000004ff0d7e24 */ /* 0x008fca000f8e00ff */
[----:B------:R4:W-:Y:S01]  /*10d0*/  @P1 REDG.E.MAX.S32.STRONG.GPU desc[UR6][R4.64], R13 ;  /* 0x0000000d0400198e */ /* 0x0009e2000d12e306 */
[----:B------:R-:W-:Y:S06]  /*10e0*/  BAR.SYNC.DEFER_BLOCKING 0x0 ;  /* 0x0000000000007b1d */ /* 0x000fec0000010000 */
.L_x_3:
[----:B------:R-:W-:Y:S05]  /*10f0*/  @!P0 EXIT ;  /* 0x000000000000894d */ /* 0x000fea0003800000 */
[----:B-1--4-:R-:W0:Y:S01]  /*1100*/  LDC.64 R4, c[0x0][0x398] ;  /* 0x0000e600ff047b82 */ /* 0x012e220000000a00 */
[----:B------:R-:W-:-:S07]  /*1110*/  IMAD.MOV R0, RZ, RZ, -R0 ;  /* 0x000000ffff007224 */ /* 0x000fce00078e0a00 */
.L_x_4:
[----:B------:R-:W2:Y:S04]  /*1120*/  LDG.E R6, desc[UR6][R2.64] ;  /* 0x0000000602067981 */ /* 0x000ea8000c1e1900 */
[----:B------:R-:W2:Y:S01]  /*1130*/  LDG.E R7, desc[UR6][R2.64+0x4] ;  /* 0x0000040602077981 */ /* 0x000ea2000c1e1900 */
[----:B------:R-:W-:Y:S02]  /*1140*/  VOTEU.ANY UR4, UPT, PT ;  /* 0x0000000000047886 */ /* 0x000fe400038e0100 */
[----:B------:R-:W-:Y:S01]  /*1150*/  UFLO.U32 UR4, UR4 ;  /* 0x00000004000472bd */ /* 0x000fe200080e0000 */
[----:B------:R-:W1:Y:S01]  /*1160*/  S2R R8, SR_LANEID ;  /* 0x0000000000087919 */ /* 0x000e620000000000 */
[----:B------:R-:W-:-:S04]  /*1170*/  VIADD R0, R0, 0x1 ;  /* 0x0000000100007836 */ /* 0x000fc80000000000 */
[----:B-1----:R-:W-:Y:S02]  /*1180*/  ISETP.EQ.U32.AND P0, PT, R8, UR4, PT ;  /* 0x0000000408007c0c */ /* 0x002fe4000bf02070 */
[----:B--2---:R-:W-:-:S04]  /*1190*/  VIMNMX R7, PT, PT, R6, R7, !PT ;  /* 0x0000000706077248 */ /* 0x004fc80007fe0100 */
[----:B------:R-:W-:Y:S01]  /*11a0*/  CREDUX.MAX.S32 UR5, R7 ;  /* 0x00000000070572cc */ /* 0x000fe20000000200 */
[----:B------:R1:W-:-:S12]  /*11b0*/  STG.E desc[UR6][R2.64], R7 ;  /* 0x0000000702007986 */ /* 0x0003d8000c101906 */
[----:B------:R-:W-:-:S05]  /*11c0*/  IMAD.U32 R9, RZ, RZ, UR5 ;  /* 0x00000005ff097e24 */ /* 0x000fca000f8e00ff */
[----:B0-----:R1:W-:Y:S01]  /*11d0*/  @P0 REDG.E.MAX.S32.STRONG.GPU desc[UR6][R4.64], R9 ;  /* 0x000000090400098e */ /* 0x0013e2000d12e306 */
[----:B------:R-:W-:Y:S01]  /*11e0*/  BAR.SYNC.DEFER_BLOCKING 0x0 ;  /* 0x0000000000007b1d */ /* 0x000fe20000010000 */
[----:B------:R-:W-:-:S13]  /*11f0*/  ISETP.NE.AND P0, PT, R0, RZ, PT ;  /* 0x000000ff0000720c */ /* 0x000fda0003f05270 */
[----:B-1----:R-:W-:Y:S05]  /*1200*/  @P0 BRA `(.L_x_4) ;  /* 0xfffffffc00c40947 */ /* 0x002fea000383ffff */
[----:B------:R-:W-:Y:S05]  /*1210*/  EXIT ;  /* 0x000000000000794d */ /* 0x000fea0003800000 */
.L_x_5:
[----:B------:R-:W-:-:S00]  /*1220*/  BRA `(.L_x_5) ;  /* 0xfffffffc00fc7947 */ /* 0x000fc0000383ffff */
[----:B------:R-:W-:-:S00]  /*1230*/  NOP ;  /* 0x0000000000007918 */ /* 0x000fc00000000000 */
        /* <DEDUP_REMOVED lines=12> */
.L_x_12:


//--------------------- .text._Z9reductionPiS_iS_ --------------------------
	.section	.text._Z9reductionPiS_iS_,"ax",@progbits
	.align	128
        .global         _Z9reductionPiS_iS_
        .type           _Z9reductionPiS_iS_,@function
        .size           _Z9reductionPiS_iS_,(.L_x_13 - _Z9reductionPiS_iS_)
        .other          _Z9reductionPiS_iS_,@"STO_CUDA_ENTRY STV_DEFAULT"
_Z9reductionPiS_iS_:
.text._Z9reductionPiS_iS_:
[----:B------:R-:W-:Y:S01]  /*0000*/  LDC R1, c[0x0][0x37c] ;  /* 0x0000df00ff017b82 */ /* 0x000fe20000000800 */
[----:B------:R-:W0:Y:S07]  /*0010*/  S2R R0, SR_TID.X ;  /* 0x0000000000007919 */ /* 0x000e2e0000002100 */
[----:B------:R-:W0:Y:S01]  /*0020*/  S2UR UR4, SR_CTAID.X ;  /* 0x00000000000479c3 */ /* 0x000e220000002500 */
[----:B------:R-:W1:Y:S07]  /*0030*/  LDCU UR6, c[0x0][0x390] ;  /* 0x00007200ff0677ac */ /* 0x000e6e0008000800 */
[----:B------:R-:W0:Y:S02]  /*0040*/  LDC R7, c[0x0][0x360] ;  /* 0x0000d800ff077b82 */ /* 0x000e240000000800 */
[----:B0-----:R-:W-:-:S05]  /*0050*/  IMAD R7, R7, UR4, R0 ;  /* 0x0000000407077c24 */ /* 0x001fca000f8e0200 */
[----:B-1----:R-:W-:-:S13]  /*0060*/  ISETP.GE.AND P0, PT, R7, UR6, PT ;  /* 0x0000000607007c0c */ /* 0x002fda000bf06270 */
[----:B------:R-:W-:Y:S05]  /*0070*/  @P0 EXIT ;  /* 0x000000000000094d */ /* 0x000fea0003800000 */
[----:B------:R-:W-:Y:S01]  /*0080*/  UISETP.GE.AND UP0, UPT, UR6, 0x2, UPT ;  /* 0x000000020600788c */ /* 0x000fe2000bf06270 */
[----:B------:R-:W0:Y:S08]  /*0090*/  LDCU.64 UR4, c[0x0][0x358] ;  /* 0x00006b00ff0477ac */ /* 0x000e300008000a00 */
[----:B------:R-:W-:Y:S05]  /*00a0*/  BRA.U !UP0, `(.L_x_6) ;  /* 0x00000001084c7547 */ /* 0x000fea000b800000 */
[----:B------:R-:W1:Y:S01]  /*00b0*/  LDC.64 R2, c[0x0][0x380] ;  /* 0x0000e000ff027b82 */ /* 0x000e620000000a00 */
[----:B------:R-:W-:Y:S01]  /*00c0*/  IMAD.MOV.U32 R5, RZ, RZ, 0x1 ;  /* 0x00000001ff057424 */ /* 0x000fe200078e00ff */
[----:B------:R-:W2:Y:S02]  /*00d0*/  LDCU UR6, c[0x0][0x390] ;  /* 0x00007200ff0677ac */ /* 0x000ea40008000800 */
[----:B-12---:R-:W-:-:S07]  /*00e0*/  IMAD.WIDE R2, R7, 0x4, R2 ;  /* 0x0000000407027825 */ /* 0x006fce00078e0202 */
.L_x_9:
[----:B------:R-:W-:Y:S01]  /*00f0*/  IMAD.SHL.U32 R6, R5, 0x2, RZ ;  /* 0x0000000205067824 */ /* 0x000fe200078e00ff */
[----:B------:R-:W-:Y:S04]  /*0100*/  BSSY.RECONVERGENT B0, `(.L_x_7) ;  /* 0x0000009000007945 */ /* 0x000fe80003800200 */
[----:B------:R-:W-:-:S04]  /*0110*/  IADD3 R0, PT, PT, R6, -0x1, RZ ;  /* 0xffffffff06007810 */ /* 0x000fc80007ffe0ff */
[----:B------:R-:W-:-:S13]  /*0120*/  LOP3.LUT P0, RZ, R0, R7, RZ, 0xc0, !PT ;  /* 0x0000000700ff7212 */ /* 0x000fda000780c0ff */
[----:B-1----:R-:W-:Y:S05]  /*0130*/  @P0 BRA `(.L_x_8) ;  /* 0x0000000000140947 */ /* 0x002fea0003800000 */
[----:B------:R-:W-:Y:S01]  /*0140*/  IMAD.WIDE R4, R5, 0x4, R2 ;  /* 0x0000000405047825 */ /* 0x000fe200078e0202 */
[----:B0-----:R-:W2:Y:S05]  /*0150*/  LDG.E R0, desc[UR4][R2.64] ;  /* 0x0000000402007981 */ /* 0x001eaa000c1e1900 */
[----:B------:R-:W2:Y:S02]  /*0160*/  LDG.E R5, desc[UR4][R4.64] ;  /* 0x0000000404057981 */ /* 0x000ea4000c1e1900 */
[----:B--2---:R-:W-:-:S05]  /*0170*/  VIMNMX R9, PT, PT, R0, R5, !PT ;  /* 0x0000000500097248 */ /* 0x004fca0007fe0100 */
[----:B------:R1:W-:Y:S02]  /*0180*/  STG.E desc[UR4][R2.64], R9 ;  /* 0x0000000902007986 */ /* 0x0003e4000c101904 */
.L_x_8:
[----:B0-----:R-:W-:Y:S05]  /*0190*/  BSYNC.RECONVERGENT B0 ;  /* 0x0000000000007941 */ /* 0x001fea0003800200 */
.L_x_7:
[----:B------:R-:W-:Y:S01]  /*01a0*/  BAR.SYNC.DEFER_BLOCKING 0x0 ;  /* 0x0000000000007b1d */ /* 0x000fe20000010000 */
[----:B------:R-:W-:Y:S01]  /*01b0*/  ISETP.GE.AND P0, PT, R6, UR6, PT ;  /* 0x0000000606007c0c */ /* 0x000fe2000bf06270 */
[----:B------:R-:W-:-:S12]  /*01c0*/  IMAD.MOV.U32 R5, RZ, RZ, R6 ;  /* 0x000000ffff057224 */ /* 0x000fd800078e0006 */
[----:B------:R-:W-:Y:S05]  /*01d0*/  @!P0 BRA `(.L_x_9) ;  /* 0xfffffffc00c48947 */ /* 0x000fea000383ffff */
.L_x_6:
[----:B------:R-:W-:-:S13]  /*01e0*/  ISETP.NE.AND P0, PT, R7, RZ, PT ;  /* 0x000000ff0700720c */ /* 0x000fda0003f05270 */
[----:B0-----:R-:W-:Y:S05]  /*01f0*/  @P0 EXIT ;  /* 0x000000000000094d */ /* 0x001fea0003800000 */
[----:B-1----:R-:W0:Y:S02]  /*0200*/  LDC.64 R2, c[0x0][0x380] ;  /* 0x0000e000ff027b82 */ /* 0x002e240000000a00 */
[----:B0-----:R-:W2:Y:S06]  /*0210*/  LDG.E R3, desc[UR4][R2.64] ;  /* 0x0000000402037981 */ /* 0x001eac000c1e1900 */
[----:B------:R-:W2:Y:S08]  /*0220*/  LDC.64 R4, c[0x0][0x388] ;  /* 0x0000e200ff047b82 */ /* 0x000eb00000000a00 */
[----:B------:R-:W0:Y:S01]  /*0230*/  LDC.64 R6, c[0x0][0x398] ;  /* 0x0000e600ff067b82 */ /* 0x000e220000000a00 */
[----:B--2---:R-:W-:Y:S04]  /*0240*/  STG.E desc[UR4][R4.64], R3 ;  /* 0x0000000304007986 */ /* 0x004fe8000c101904 */
[----:B0-----:R-:W-:Y:S01]  /*0250*/  REDG.E.MAX.S32.STRONG.GPU desc[UR4][R6.64], R3 ;  /* 0x000000030600798e */ /* 0x001fe2000d12e304 */
[----:B------:R-:W-:Y:S05]  /*0260*/  EXIT ;  /* 0x000000000000794d */ /* 0x000fea0003800000 */
.L_x_10:
        /* <DEDUP_REMOVED lines=9> */
.L_x_13:


//--------------------- .text._Z15atomicOperationPiS_i --------------------------
	.section	.text._Z15atomicOperationPiS_i,"ax",@progbits
	.align	128
        .global         _Z15atomicOperationPiS_i
        .type           _Z15atomicOperationPiS_i,@function
        .size           _Z15atomicOperationPiS_i,(.L_x_14 - _Z15atomicOperationPiS_i)
        .other          _Z15atomicOperationPiS_i,@"STO_CUDA_ENTRY STV_DEFAULT"
_Z15atomicOperationPiS_i:
.text._Z15atomicOperationPiS_i:
        /* <DEDUP_REMOVED lines=8> */
[----:B------:R-:W0:Y:S01]  /*0080*/  LDC.64 R2, c[0x0][0x380] ;  /* 0x0000e000ff027b82 */ /* 0x000e220000000a00 */
[----:B------:R-:W1:Y:S01]  /*0090*/  LDCU.64 UR6, c[0x0][0x358] ;  /* 0x00006b00ff0677ac */ /* 0x000e620008000a00 */
[----:B0-----:R-:W-:-:S06]  /*00a0*/  IMAD.WIDE R2, R5, 0x4, R2 ;  /* 0x0000000405027825 */ /* 0x001fcc00078e0202 */
[----:B-1----:R-:W2:Y:S01]  /*00b0*/  LDG.E R2, desc[UR6][R2.64] ;  /* 0x0000000602027981 */ /* 0x002ea2000c1e1900 */
[----:B------:R-:W0:Y:S01]  /*00c0*/  LDC.64 R4, c[0x0][0x388] ;  /* 0x0000e200ff047b82 */ /* 0x000e220000000a00 */
[----:B------:R-:W-:Y:S01]  /*00d0*/  VOTEU.ANY UR4, UPT, PT ;  /* 0x0000000000047886 */ /* 0x000fe200038e0100 */
[----:B------:R-:W1:Y:S01]  /*00e0*/  S2R R0, SR_LANEID ;  /* 0x0000000000007919 */ /* 0x000e620000000000 */
[----:B------:R-:W-:-:S06]  /*00f0*/  UFLO.U32 UR4, UR4 ;  /* 0x00000004000472bd */ /* 0x000fcc00080e0000 */
[----:B-1----:R-:W-:Y:S02]  /*0100*/  ISETP.EQ.U32.AND P0, PT, R0, UR4, PT ;  /* 0x0000000400007c0c */ /* 0x002fe4000bf02070 */
[----:B--2---:R-:W-:-:S13]  /*0110*/  CREDUX.MAX.S32 UR5, R2 ;  /* 0x00000000020572cc */ /* 0x004fda0000000200 */
[----:B------:R-:W-:-:S05]  /*0120*/  MOV R7, UR5 ;  /* 0x0000000500077c02 */ /* 0x000fca0008000f00 */
[----:B0-----:R-:W-:Y:S01]  /*0130*/  @P0 REDG.E.MAX.S32.STRONG.GPU desc[UR6][R4.64], R7 ;  /* 0x000000070400098e */ /* 0x001fe2000d12e306 */
[----:B------:R-:W-:Y:S05]  /*0140*/  EXIT ;  /* 0x000000000000794d */ /* 0x000fea0003800000 */
.L_x_11:
        /* <DEDUP_REMOVED lines=11> */
.L_x_14:


//--------------------- .nv.shared.reserved.0     --------------------------
	.section	.nv.shared.reserved.0,"aw",@nobits
	.weak		__nv_reservedSMEM_offset_0_alias
	.size		__nv_reservedSMEM_offset_0_alias, 0, 64
	.other		__nv_reservedSMEM_offset_0_alias,@"STO_CUDA_RESERVED_SHARED STV_DEFAULT"
__nv_reservedSMEM_offset_0_alias:
	.zero		0
	.zero		64


//--------------------- .nv.constant0._Z21reduction_synchronousPiS_iS_ --------------------------
	.section	.nv.constant0._Z21reduction_synchronousPiS_iS_,"a",@progbits
	.sectionflags	@""
	.align	4
.nv.constant0._Z21reduction_synchronousPiS_iS_:
	.zero		928


//--------------------- .nv.constant0._Z9reductionPiS_iS_ --------------------------
	.section	.nv.constant0._Z9reductionPiS_iS_,"a",@progbits
	.sectionflags	@""
	.align	4
.nv.constant0._Z9reductionPiS_iS_:
	.zero		928


//--------------------- .nv.constant0._Z15atomicOperationPiS_i --------------------------
	.section	.nv.constant0._Z15atomicOperationPiS_i,"a",@progbits
	.sectionflags	@""
	.align	4
.nv.constant0._Z15atomicOperationPiS_i:
	.zero		916


//--------------------- SYMBOLS --------------------------

	.type		.nv.reservedSmem.offset0,@object
	.size		.nv.reservedSmem.offset0,0x4
